//
// Generated by NVIDIA NVVM Compiler
//
// Compiler Build ID: CL-36424714
// Cuda compilation tools, release 13.0, V13.0.88
// Based on NVVM 20.0.0
//

.version 9.0
.target sm_100
.address_size 64

	// .globl	_Z19sgd_lock_free_naivePfS_S_ffii

.visible .entry _Z19sgd_lock_free_naivePfS_S_ffii(
	.param .u64 .ptr .align 1 _Z19sgd_lock_free_naivePfS_S_ffii_param_0,
	.param .u64 .ptr .align 1 _Z19sgd_lock_free_naivePfS_S_ffii_param_1,
	.param .u64 .ptr .align 1 _Z19sgd_lock_free_naivePfS_S_ffii_param_2,
	.param .f32 _Z19sgd_lock_free_naivePfS_S_ffii_param_3,
	.param .f32 _Z19sgd_lock_free_naivePfS_S_ffii_param_4,
	.param .u32 _Z19sgd_lock_free_naivePfS_S_ffii_param_5,
	.param .u32 _Z19sgd_lock_free_naivePfS_S_ffii_param_6
)
{
	.reg .pred 	%p<6>;
	.reg .b32 	%r<16>;
	.reg .b32 	%f<107>;
	.reg .b64 	%rd<13>;

	ld.param.u64 	%rd2, [_Z19sgd_lock_free_naivePfS_S_ffii_param_0];
	ld.param.u32 	%r6, [_Z19sgd_lock_free_naivePfS_S_ffii_param_5];
	ld.param.u32 	%r5, [_Z19sgd_lock_free_naivePfS_S_ffii_param_6];
	mov.u32 	%r7, %ctaid.x;
	mov.u32 	%r8, %ntid.x;
	mov.u32 	%r9, %tid.x;
	mad.lo.s32 	%r1, %r7, %r8, %r9;
	setp.ge.s32 	%p1, %r1, %r6;
	setp.lt.s32 	%p2, %r5, 1;
	or.pred  	%p3, %p1, %p2;
	@%p3 bra 	$L__BB0_3;
	cvta.to.global.u64 	%rd5, %rd2;
	mul.lo.s32 	%r10, %r1, 12;
	mul.wide.s32 	%rd6, %r10, 4;
	add.s64 	%rd1, %rd5, %rd6;
	neg.s32 	%r15, %r5;
	mov.f32 	%f106, 0f00000000;
	mul.wide.s32 	%rd9, %r1, 4;
$L__BB0_2:
	ld.param.f32 	%f105, [_Z19sgd_lock_free_naivePfS_S_ffii_param_4];
	ld.param.f32 	%f104, [_Z19sgd_lock_free_naivePfS_S_ffii_param_3];
	ld.param.u64 	%rd12, [_Z19sgd_lock_free_naivePfS_S_ffii_param_2];
	ld.param.u64 	%rd11, [_Z19sgd_lock_free_naivePfS_S_ffii_param_1];
	ld.global.f32 	%f6, [%rd1];
	cvta.to.global.u64 	%rd7, %rd12;
	ld.global.f32 	%f7, [%rd7];
	fma.rn.f32 	%f8, %f6, %f7, %f106;
	ld.global.f32 	%f9, [%rd1+4];
	ld.global.f32 	%f10, [%rd7+4];
	fma.rn.f32 	%f11, %f9, %f10, %f8;
	ld.global.f32 	%f12, [%rd1+8];
	ld.global.f32 	%f13, [%rd7+8];
	fma.rn.f32 	%f14, %f12, %f13, %f11;
	ld.global.f32 	%f15, [%rd1+12];
	ld.global.f32 	%f16, [%rd7+12];
	fma.rn.f32 	%f17, %f15, %f16, %f14;
	ld.global.f32 	%f18, [%rd1+16];
	ld.global.f32 	%f19, [%rd7+16];
	fma.rn.f32 	%f20, %f18, %f19, %f17;
	ld.global.f32 	%f21, [%rd1+20];
	ld.global.f32 	%f22, [%rd7+20];
	fma.rn.f32 	%f23, %f21, %f22, %f20;
	ld.global.f32 	%f24, [%rd1+24];
	ld.global.f32 	%f25, [%rd7+24];
	fma.rn.f32 	%f26, %f24, %f25, %f23;
	ld.global.f32 	%f27, [%rd1+28];
	ld.global.f32 	%f28, [%rd7+28];
	fma.rn.f32 	%f29, %f27, %f28, %f26;
	ld.global.f32 	%f30, [%rd1+32];
	ld.global.f32 	%f31, [%rd7+32];
	fma.rn.f32 	%f32, %f30, %f31, %f29;
	ld.global.f32 	%f33, [%rd1+36];
	ld.global.f32 	%f34, [%rd7+36];
	fma.rn.f32 	%f35, %f33, %f34, %f32;
	ld.global.f32 	%f36, [%rd1+40];
	ld.global.f32 	%f37, [%rd7+40];
	fma.rn.f32 	%f38, %f36, %f37, %f35;
	ld.global.f32 	%f39, [%rd1+44];
	ld.global.f32 	%f40, [%rd7+44];
	fma.rn.f32 	%f106, %f39, %f40, %f38;
	cvta.to.global.u64 	%rd8, %rd11;
	add.s64 	%rd10, %rd8, %rd9;
	ld.global.f32 	%f41, [%rd10];
	mul.f32 	%f42, %f106, %f41;
	setp.lt.f32 	%p4, %f42, 0f3F800000;
	mul.f32 	%f43, %f104, %f41;
	mul.f32 	%f44, %f43, %f6;
	sub.f32 	%f45, %f7, %f44;
	selp.f32 	%f46, %f45, %f7, %p4;
	mul.f32 	%f47, %f43, %f9;
	sub.f32 	%f48, %f10, %f47;
	selp.f32 	%f49, %f48, %f10, %p4;
	mul.f32 	%f50, %f43, %f12;
	sub.f32 	%f51, %f13, %f50;
	selp.f32 	%f52, %f51, %f13, %p4;
	mul.f32 	%f53, %f43, %f15;
	sub.f32 	%f54, %f16, %f53;
	selp.f32 	%f55, %f54, %f16, %p4;
	mul.f32 	%f56, %f43, %f18;
	sub.f32 	%f57, %f19, %f56;
	selp.f32 	%f58, %f57, %f19, %p4;
	mul.f32 	%f59, %f43, %f21;
	sub.f32 	%f60, %f22, %f59;
	selp.f32 	%f61, %f60, %f22, %p4;
	mul.f32 	%f62, %f43, %f24;
	sub.f32 	%f63, %f25, %f62;
	selp.f32 	%f64, %f63, %f25, %p4;
	mul.f32 	%f65, %f43, %f27;
	sub.f32 	%f66, %f28, %f65;
	selp.f32 	%f67, %f66, %f28, %p4;
	mul.f32 	%f68, %f43, %f30;
	sub.f32 	%f69, %f31, %f68;
	selp.f32 	%f70, %f69, %f31, %p4;
	mul.f32 	%f71, %f43, %f33;
	sub.f32 	%f72, %f34, %f71;
	selp.f32 	%f73, %f72, %f34, %p4;
	mul.f32 	%f74, %f43, %f36;
	sub.f32 	%f75, %f37, %f74;
	selp.f32 	%f76, %f75, %f37, %p4;
	mul.f32 	%f77, %f43, %f39;
	sub.f32 	%f78, %f40, %f77;
	selp.f32 	%f79, %f78, %f40, %p4;
	mul.f32 	%f80, %f105, %f46;
	sub.f32 	%f81, %f7, %f80;
	st.global.f32 	[%rd7], %f81;
	mul.f32 	%f82, %f105, %f49;
	sub.f32 	%f83, %f10, %f82;
	st.global.f32 	[%rd7+4], %f83;
	mul.f32 	%f84, %f105, %f52;
	sub.f32 	%f85, %f13, %f84;
	st.global.f32 	[%rd7+8], %f85;
	mul.f32 	%f86, %f105, %f55;
	sub.f32 	%f87, %f16, %f86;
	st.global.f32 	[%rd7+12], %f87;
	mul.f32 	%f88, %f105, %f58;
	sub.f32 	%f89, %f19, %f88;
	st.global.f32 	[%rd7+16], %f89;
	mul.f32 	%f90, %f105, %f61;
	sub.f32 	%f91, %f22, %f90;
	st.global.f32 	[%rd7+20], %f91;
	mul.f32 	%f92, %f105, %f64;
	sub.f32 	%f93, %f25, %f92;
	st.global.f32 	[%rd7+24], %f93;
	mul.f32 	%f94, %f105, %f67;
	sub.f32 	%f95, %f28, %f94;
	st.global.f32 	[%rd7+28], %f95;
	mul.f32 	%f96, %f105, %f70;
	sub.f32 	%f97, %f31, %f96;
	st.global.f32 	[%rd7+32], %f97;
	mul.f32 	%f98, %f105, %f73;
	sub.f32 	%f99, %f34, %f98;
	st.global.f32 	[%rd7+36], %f99;
	mul.f32 	%f100, %f105, %f76;
	sub.f32 	%f101, %f37, %f100;
	st.global.f32 	[%rd7+40], %f101;
	mul.f32 	%f102, %f105, %f79;
	sub.f32 	%f103, %f40, %f102;
	st.global.f32 	[%rd7+44], %f103;
	bar.sync 	0;
	add.s32 	%r15, %r15, 1;
	setp.ne.s32 	%p5, %r15, 0;
	@%p5 bra 	$L__BB0_2;
$L__BB0_3:
	ret;

}


// ===== COMPILED SASS (sm_100) =====

	.target	sm_100

	.elftype	@"ET_EXEC"


//--------------------- .note.nv.tkinfo           --------------------------
	.section	.note.nv.tkinfo,"",@"SHT_NOTE"
	.sectionflags	@"SHF_NOTE_NV_TKINFO"
	.tkinfo
        /*0018*/ 	.word	0x00000002
        /*0030*/ 	.string	""
        /*0030*/ 	.string	"ptxas"
        /*0030*/ 	.string	"Cuda compilation tools, release 13.0, V13.0.88"
        /*0030*/ 	.string	"Build cuda_13.0.r13.0/compiler.36424714_0"
        /*0030*/ 	.string	"-arch sm_100 -m 64 "



//--------------------- .note.nv.cuinfo           --------------------------
	.section	.note.nv.cuinfo,"",@"SHT_NOTE"
	.sectionflags	@"SHF_NOTE_NV_CUINFO"
        /*0018*/ 	.short	0x0002
        /*001a*/ 	.short	0x0064
        /*001c*/ 	.short	0x0082
	.zero		2


//--------------------- .nv.info                  --------------------------
	.section	.nv.info,"",@"SHT_CUDA_INFO"
	.align	4


	//----- nvinfo : EIATTR_REGCOUNT
	.align		4
        /*0000*/ 	.byte	0x04, 0x2f
        /*0002*/ 	.short	(.L_1 - .L_0)
	.align		4
.L_0:
        /*0004*/ 	.word	index@(_Z19sgd_lock_free_naivePfS_S_ffii)
        /*0008*/ 	.word	0x00000028


	//----- nvinfo : EIATTR_FRAME_SIZE
	.align		4
.L_1:
        /*000c*/ 	.byte	0x04, 0x11
        /*000e*/ 	.short	(.L_3 - .L_2)
	.align		4
.L_2:
        /*0010*/ 	.word	index@(_Z19sgd_lock_free_naivePfS_S_ffii)
        /*0014*/ 	.word	0x00000000


	//----- nvinfo : EIATTR_MIN_STACK_SIZE
	.align		4
.L_3:
        /*0018*/ 	.byte	0x04, 0x12
        /*001a*/ 	.short	(.L_5 - .L_4)
	.align		4
.L_4:
        /*001c*/ 	.word	index@(_Z19sgd_lock_free_naivePfS_S_ffii)
        /*0020*/ 	.word	0x00000000
.L_5:


//--------------------- .nv.compat                --------------------------
	.section	.nv.compat,"",@"SHT_CUDA_COMPAT_INFO"
	.align	4
        /*0000*/ 	.byte	0x02, 0x09, 0x00, 0x00, 0x02, 0x02, 0x01, 0x00, 0x02, 0x05, 0x05, 0x00, 0x03, 0x07, 0x01, 0x01
        /*0010*/ 	.byte	0x02, 0x03, 0x00, 0x00, 0x02, 0x06, 0x01, 0x00, 0x04, 0x0b, 0x08, 0x00, 0x01, 0x00, 0x00, 0x00
        /*0020*/ 	.byte	0x00, 0x00, 0x00, 0x00


//--------------------- .nv.info._Z19sgd_lock_free_naivePfS_S_ffii --------------------------
	.section	.nv.info._Z19sgd_lock_free_naivePfS_S_ffii,"",@"SHT_CUDA_INFO"
	.sectionflags	@""
	.align	4


	//----- nvinfo : EIATTR_CUDA_API_VERSION
	.align		4
        /*0000*/ 	.byte	0x04, 0x37
        /*0002*/ 	.short	(.L_7 - .L_6)
.L_6:
        /*0004*/ 	.word	0x00000082


	//----- nvinfo : EIATTR_KPARAM_INFO
	.align		4
.L_7:
        /*0008*/ 	.byte	0x04, 0x17
        /*000a*/ 	.short	(.L_9 - .L_8)
.L_8:
        /*000c*/ 	.word	0x00000000
        /*0010*/ 	.short	0x0006
        /*0012*/ 	.short	0x0024
        /*0014*/ 	.byte	0x00, 0xf0, 0x11, 0x00


	//----- nvinfo : EIATTR_KPARAM_INFO
	.align		4
.L_9:
        /*0018*/ 	.byte	0x04, 0x17
        /*001a*/ 	.short	(.L_11 - .L_10)
.L_10:
        /*001c*/ 	.word	0x00000000
        /*0020*/ 	.short	0x0005
        /*0022*/ 	.short	0x0020
        /*0024*/ 	.byte	0x00, 0xf0, 0x11, 0x00


	//----- nvinfo : EIATTR_KPARAM_INFO
	.align		4
.L_11:
        /*0028*/ 	.byte	0x04, 0x17
        /*002a*/ 	.short	(.L_13 - .L_12)
.L_12:
        /*002c*/ 	.word	0x00000000
        /*0030*/ 	.short	0x0004
        /*0032*/ 	.short	0x001c
        /*0034*/ 	.byte	0x00, 0xf0, 0x11, 0x00


	//----- nvinfo : EIATTR_KPARAM_INFO
	.align		4
.L_13:
        /*0038*/ 	.byte	0x04, 0x17
        /*003a*/ 	.short	(.L_15 - .L_14)
.L_14:
        /*003c*/ 	.word	0x00000000
        /*0040*/ 	.short	0x0003
        /*0042*/ 	.short	0x0018
        /*0044*/ 	.byte	0x00, 0xf0, 0x11, 0x00


	//----- nvinfo : EIATTR_KPARAM_INFO
	.align		4
.L_15:
        /*0048*/ 	.byte	0x04, 0x17
        /*004a*/ 	.short	(.L_17 - .L_16)
.L_16:
        /*004c*/ 	.word	0x00000000
        /*0050*/ 	.short	0x0002
        /*0052*/ 	.short	0x0010
        /*0054*/ 	.byte	0x00, 0xf5, 0x21, 0x00


	//----- nvinfo : EIATTR_KPARAM_INFO
	.align		4
.L_17:
        /*0058*/ 	.byte	0x04, 0x17
        /*005a*/ 	.short	(.L_19 - .L_18)
.L_18:
        /*005c*/ 	.word	0x00000000
        /*0060*/ 	.short	0x0001
        /*0062*/ 	.short	0x0008
        /*0064*/ 	.byte	0x00, 0xf5, 0x21, 0x00


	//----- nvinfo : EIATTR_KPARAM_INFO
	.align		4
.L_19:
        /*0068*/ 	.byte	0x04, 0x17
        /*006a*/ 	.short	(.L_21 - .L_20)
.L_20:
        /*006c*/ 	.word	0x00000000
        /*0070*/ 	.short	0x0000
        /*0072*/ 	.short	0x0000
        /*0074*/ 	.byte	0x00, 0xf5, 0x21, 0x00


	//----- nvinfo : EIATTR_SPARSE_MMA_MASK
	.align		4
.L_21:
        /*0078*/ 	.byte	0x03, 0x50
        /*007a*/ 	.short	0x0000


	//----- nvinfo : EIATTR_MAXREG_COUNT
	.align		4
        /*007c*/ 	.byte	0x03, 0x1b
        /*007e*/ 	.short	0x00ff


	//----- nvinfo : EIATTR_NUM_BARRIERS
	.align		4
        /*0080*/ 	.byte	0x02, 0x4c
        /*0082*/ 	.byte	0x01
	.zero		1


	//----- nvinfo : EIATTR_MERCURY_ISA_VERSION
	.align		4
        /*0084*/ 	.byte	0x03, 0x5f
        /*0086*/ 	.short	0x0101


	//----- nvinfo : EIATTR_VRC_CTA_INIT_COUNT
	.align		4
        /*0088*/ 	.byte	0x02, 0x4a
	.zero		1
	.zero		1


	//----- nvinfo : EIATTR_EXIT_INSTR_OFFSETS
	.align		4
        /*008c*/ 	.byte	0x04, 0x1c
        /*008e*/ 	.short	(.L_23 - .L_22)


	//   ....[0]....
.L_22:
        /*0090*/ 	.word	0x00000080


	//   ....[1]....
        /*0094*/ 	.word	0x000006f0


	//----- nvinfo : EIATTR_CBANK_PARAM_SIZE
	.align		4
.L_23:
        /*0098*/ 	.byte	0x03, 0x19
        /*009a*/ 	.short	0x0028


	//----- nvinfo : EIATTR_PARAM_CBANK
	.align		4
        /*009c*/ 	.byte	0x04, 0x0a
        /*009e*/ 	.short	(.L_25 - .L_24)
	.align		4
.L_24:
        /*00a0*/ 	.word	index@(.nv.constant0._Z19sgd_lock_free_naivePfS_S_ffii)
        /*00a4*/ 	.short	0x0380
        /*00a6*/ 	.short	0x0028


	//----- nvinfo : EIATTR_SW_WAR
	.align		4
.L_25:
        /*00a8*/ 	.byte	0x04, 0x36
        /*00aa*/ 	.short	(.L_27 - .L_26)
.L_26:
        /*00ac*/ 	.word	0x00000008
.L_27:


//--------------------- .nv.callgraph             --------------------------
	.section	.nv.callgraph,"",@"SHT_CUDA_CALLGRAPH"
	.align	4
	.sectionentsize	8
	.align		4
        /*0000*/ 	.word	0x00000000
	.align		4
        /*0004*/ 	.word	0xffffffff
	.align		4
        /*0008*/ 	.word	0x00000000
	.align		4
        /*000c*/ 	.word	0xfffffffe
	.align		4
        /*0010*/ 	.word	0x00000000
	.align		4
        /*0014*/ 	.word	0xfffffffd
	.align		4
        /*0018*/ 	.word	0x00000000
	.align		4
        /*001c*/ 	.word	0xfffffffc


//--------------------- .text._Z19sgd_lock_free_naivePfS_S_ffii --------------------------
	.section	.text._Z19sgd_lock_free_naivePfS_S_ffii,"ax",@progbits
	.align	128
        .global         _Z19sgd_lock_free_naivePfS_S_ffii
        .type           _Z19sgd_lock_free_naivePfS_S_ffii,@function
        .size           _Z19sgd_lock_free_naivePfS_S_ffii,(.L_x_2 - _Z19sgd_lock_free_naivePfS_S_ffii)
        .other          _Z19sgd_lock_free_naivePfS_S_ffii,@"STO_CUDA_ENTRY STV_DEFAULT"
_Z19sgd_lock_free_naivePfS_S_ffii:
.text._Z19sgd_lock_free_naivePfS_S_ffii:
[----:B------:R-:W-:Y:S01]  /*0000*/  LDC R1, c[0x0][0x37c] ;  /* 0x0000df00ff017b82 */ /* 0x000fe20000000800 */
[----:B------:R-:W0:Y:S07]  /*0010*/  S2R R0, SR_TID.X ;  /* 0x0000000000007919 */ /* 0x000e2e0000002100 */
[----:B------:R-:W0:Y:S08]  /*0020*/  S2UR UR4, SR_CTAID.X ;  /* 0x00000000000479c3 */ /* 0x000e300000002500 */
[----:B------:R-:W0:Y:S08]  /*0030*/  LDC R9, c[0x0][0x360] ;  /* 0x0000d800ff097b82 */ /* 0x000e300000000800 */
[----:B------:R-:W1:Y:S01]  /*0040*/  LDC.64 R6, c[0x0][0x3a0] ;  /* 0x0000e800ff067b82 */ /* 0x000e620000000a00 */
[----:B0-----:R-:W-:Y:S01]  /*0050*/  IMAD R9, R9, UR4, R0 ;  /* 0x0000000409097c24 */ /* 0x001fe2000f8e0200 */
[----:B-1----:R-:W-:-:S04]  /*0060*/  ISETP.GE.AND P0, PT, R7, 0x1, PT ;  /* 0x000000010700780c */ /* 0x002fc80003f06270 */
[----:B------:R-:W-:-:S13]  /*0070*/  ISETP.GE.OR P0, PT, R9, R6, !P0 ;  /* 0x000000060900720c */ /* 0x000fda0004706670 */
[----:B------:R-:W-:Y:S05]  /*0080*/  @P0 EXIT ;  /* 0x000000000000094d */ /* 0x000fea0003800000 */
[----:B------:R-:W0:Y:S01]  /*0090*/  LDC.64 R2, c[0x0][0x380] ;  /* 0x0000e000ff027b82 */ /* 0x000e220000000a00 */
[----:B------:R-:W-:Y:S02]  /*00a0*/  IMAD R5, R9, 0xc, RZ ;  /* 0x0000000c09057824 */ /* 0x000fe400078e02ff */
[----:B------:R-:W-:Y:S01]  /*00b0*/  HFMA2 R0, -RZ, RZ, 0, 0 ;  /* 0x00000000ff007431 */ /* 0x000fe200000001ff */
[----:B------:R-:W-:Y:S01]  /*00c0*/  IADD3 R8, PT, PT, -R7, RZ, RZ ;  /* 0x000000ff07087210 */ /* 0x000fe20007ffe1ff */
[----:B------:R-:W1:Y:S01]  /*00d0*/  LDCU.64 UR4, c[0x0][0x358] ;  /* 0x00006b00ff0477ac */ /* 0x000e620008000a00 */
[----:B------:R-:W2:Y:S02]  /*00e0*/  LDCU.64 UR6, c[0x0][0x398] ;  /* 0x00007300ff0677ac */ /* 0x000ea40008000a00 */
[----:B012---:R-:W-:-:S07]  /*00f0*/  IMAD.WIDE R2, R5, 0x4, R2 ;  /* 0x0000000405027825 */ /* 0x007fce00078e0202 */
.L_x_0:
[----:B0-----:R-:W0:Y:S01]  /*0100*/  LDC.64 R4, c[0x0][0x390] ;  /* 0x0000e400ff047b82 */ /* 0x001e220000000a00 */
[----:B------:R-:W2:Y:S04]  /*0110*/  LDG.E R32, desc[UR4][R2.64] ;  /* 0x0000000402207981 */ /* 0x000ea8000c1e1900 */
[----:B------:R-:W3:Y:S03]  /*0120*/  LDG.E R31, desc[UR4][R2.64+0x4] ;  /* 0x00000404021f7981 */ /* 0x000ee6000c1e1900 */
[----:B------:R-:W1:Y:S01]  /*0130*/  LDC.64 R6, c[0x0][0x388] ;  /* 0x0000e200ff067b82 */ /* 0x000e620000000a00 */
[----:B------:R-:W4:Y:S04]  /*0140*/  LDG.E R33, desc[UR4][R2.64+0x8] ;  /* 0x0000080402217981 */ /* 0x000f28000c1e1900 */
[----:B------:R-:W5:Y:S04]  /*0150*/  LDG.E R13, desc[UR4][R2.64+0xc] ;  /* 0x00000c04020d7981 */ /* 0x000f68000c1e1900 */
[----:B------:R-:W5:Y:S04]  /*0160*/  LDG.E R15, desc[UR4][R2.64+0x10] ;  /* 0x00001004020f7981 */ /* 0x000f68000c1e1900 */
[----:B------:R-:W5:Y:S04]  /*0170*/  LDG.E R17, desc[UR4][R2.64+0x14] ;  /* 0x0000140402117981 */ /* 0x000f68000c1e1900 */
[----:B0-----:R-:W2:Y:S04]  /*0180*/  LDG.E R11, desc[UR4][R4.64] ;  /* 0x00000004040b7981 */ /* 0x001ea8000c1e1900 */
[----:B------:R-:W3:Y:S04]  /*0190*/  LDG.E R10, desc[UR4][R4.64+0x4] ;  /* 0x00000404040a7981 */ /* 0x000ee8000c1e1900 */
[----:B------:R-:W4:Y:S04]  /*01a0*/  LDG.E R12, desc[UR4][R4.64+0x8] ;  /* 0x00000804040c7981 */ /* 0x000f28000c1e1900 */
[----:B------:R-:W5:Y:S04]  /*01b0*/  LDG.E R14, desc[UR4][R4.64+0xc] ;  /* 0x00000c04040e7981 */ /* 0x000f68000c1e1900 */
        /* <DEDUP_REMOVED lines=9> */
[----:B------:R-:W5:Y:S01]  /*0250*/  LDG.E R26, desc[UR4][R4.64+0x24] ;  /* 0x00002404041a7981 */ /* 0x000f62000c1e1900 */
[----:B-1----:R-:W-:-:S03]  /*0260*/  IMAD.WIDE R6, R9, 0x4, R6 ;  /* 0x0000000409067825 */ /* 0x002fc600078e0206 */
[----:B------:R-:W5:Y:S04]  /*0270*/  LDG.E R27, desc[UR4][R2.64+0x28] ;  /* 0x00002804021b7981 */ /* 0x000f68000c1e1900 */
[----:B------:R-:W5:Y:S04]  /*0280*/  LDG.E R28, desc[UR4][R4.64+0x28] ;  /* 0x00002804041c7981 */ /* 0x000f68000c1e1900 */
[----:B------:R-:W5:Y:S04]  /*0290*/  LDG.E R30, desc[UR4][R2.64+0x2c] ;  /* 0x00002c04021e7981 */ /* 0x000f68000c1e1900 */
[----:B------:R-:W5:Y:S04]  /*02a0*/  LDG.E R29, desc[UR4][R4.64+0x2c] ;  /* 0x00002c04041d7981 */ /* 0x000f68000c1e1900 */
[----:B------:R-:W5:Y:S01]  /*02b0*/  LDG.E R7, desc[UR4][R6.64] ;  /* 0x0000000406077981 */ /* 0x000f62000c1e1900 */
[----:B------:R-:W-:Y:S01]  /*02c0*/  IADD3 R8, PT, PT, R8, 0x1, RZ ;  /* 0x0000000108087810 */ /* 0x000fe20007ffe0ff */
[----:B--2---:R-:W-:-:S04]  /*02d0*/  FFMA R0, R32, R11, R0 ;  /* 0x0000000b20007223 */ /* 0x004fc80000000000 */
[----:B---3--:R-:W-:-:S04]  /*02e0*/  FFMA R0, R31, R10, R0 ;  /* 0x0000000a1f007223 */ /* 0x008fc80000000000 */
[----:B----4-:R-:W-:-:S04]  /*02f0*/  FFMA R0, R33, R12, R0 ;  /* 0x0000000c21007223 */ /* 0x010fc80000000000 */
[----:B-----5:R-:W-:-:S04]  /*0300*/  FFMA R0, R13, R14, R0 ;  /* 0x0000000e0d007223 */ /* 0x020fc80000000000 */
[----:B------:R-:W-:-:S04]  /*0310*/  FFMA R0, R15, R16, R0 ;  /* 0x000000100f007223 */ /* 0x000fc80000000000 */
[----:B------:R-:W-:-:S04]  /*0320*/  FFMA R0, R17, R18, R0 ;  /* 0x0000001211007223 */ /* 0x000fc80000000000 */
[----:B------:R-:W-:-:S04]  /*0330*/  FFMA R0, R19, R20, R0 ;  /* 0x0000001413007223 */ /* 0x000fc80000000000 */
[----:B------:R-:W-:-:S04]  /*0340*/  FFMA R0, R21, R22, R0 ;  /* 0x0000001615007223 */ /* 0x000fc80000000000 */
[----:B------:R-:W-:-:S04]  /*0350*/  FFMA R0, R23, R24, R0 ;  /* 0x0000001817007223 */ /* 0x000fc80000000000 */
[----:B------:R-:W-:-:S04]  /*0360*/  FFMA R0, R25, R26, R0 ;  /* 0x0000001a19007223 */ /* 0x000fc80000000000 */
[----:B------:R-:W-:-:S04]  /*0370*/  FFMA R35, R27, R28, R0 ;  /* 0x0000001c1b237223 */ /* 0x000fc80000000000 */
[----:B------:R-:W-:-:S04]  /*0380*/  FFMA R0, R30, R29, R35 ;  /* 0x0000001d1e007223 */ /* 0x000fc80000000023 */
[----:B------:R-:W-:Y:S01]  /*0390*/  FMUL R6, R0, R7 ;  /* 0x0000000700067220 */ /* 0x000fe20000400000 */
[----:B------:R-:W-:-:S04]  /*03a0*/  FMUL R7, R7, UR6 ;  /* 0x0000000607077c20 */ /* 0x000fc80008400000 */
[-C--:B------:R-:W-:Y:S01]  /*03b0*/  FFMA R31, R31, -R7.reuse, R10 ;  /* 0x800000071f1f7223 */ /* 0x080fe2000000000a */
[----:B------:R-:W-:Y:S01]  /*03c0*/  FSETP.GEU.AND P0, PT, R6, 1, PT ;  /* 0x3f8000000600780b */ /* 0x000fe20003f0e000 */
[-C--:B------:R-:W-:Y:S01]  /*03d0*/  FFMA R6, R32, -R7.reuse, R11 ;  /* 0x8000000720067223 */ /* 0x080fe2000000000b */
[-C--:B------:R-:W-:Y:S01]  /*03e0*/  FFMA R33, R33, -R7.reuse, R12 ;  /* 0x8000000721217223 */ /* 0x080fe2000000000c */
[-C--:B------:R-:W-:Y:S01]  /*03f0*/  FFMA R13, R13, -R7.reuse, R14 ;  /* 0x800000070d0d7223 */ /* 0x080fe2000000000e */
[----:B------:R-:W-:Y:S01]  /*0400*/  FSEL R31, R31, R10, !P0 ;  /* 0x0000000a1f1f7208 */ /* 0x000fe20004000000 */
[-C--:B------:R-:W-:Y:S01]  /*0410*/  FFMA R15, R15, -R7.reuse, R16 ;  /* 0x800000070f0f7223 */ /* 0x080fe20000000010 */
[-C--:B------:R-:W-:Y:S01]  /*0420*/  FFMA R17, R17, -R7.reuse, R18 ;  /* 0x8000000711117223 */ /* 0x080fe20000000012 */
[-C--:B------:R-:W-:Y:S01]  /*0430*/  FFMA R19, R19, -R7.reuse, R20 ;  /* 0x8000000713137223 */ /* 0x080fe20000000014 */
[-C--:B------:R-:W-:Y:S01]  /*0440*/  FFMA R21, R21, -R7.reuse, R22 ;  /* 0x8000000715157223 */ /* 0x080fe20000000016 */
[-C--:B------:R-:W-:Y:S01]  /*0450*/  FFMA R23, R23, -R7.reuse, R24 ;  /* 0x8000000717177223 */ /* 0x080fe20000000018 */
[-C--:B------:R-:W-:Y:S01]  /*0460*/  FFMA R25, R25, -R7.reuse, R26 ;  /* 0x8000000719197223 */ /* 0x080fe2000000001a */
[-C--:B------:R-:W-:Y:S01]  /*0470*/  FFMA R27, R27, -R7.reuse, R28 ;  /* 0x800000071b1b7223 */ /* 0x080fe2000000001c */
[----:B------:R-:W-:Y:S01]  /*0480*/  FFMA R30, R30, -R7, R29 ;  /* 0x800000071e1e7223 */ /* 0x000fe2000000001d */
[----:B------:R-:W-:Y:S01]  /*0490*/  FFMA R7, -R31, UR7, R10 ;  /* 0x000000071f077c23 */ /* 0x000fe2000800010a */
[----:B------:R-:W-:-:S02]  /*04a0*/  FSEL R6, R6, R11, !P0 ;  /* 0x0000000b06067208 */ /* 0x000fc40004000000 */
[----:B------:R-:W-:Y:S02]  /*04b0*/  FSEL R33, R33, R12, !P0 ;  /* 0x0000000c21217208 */ /* 0x000fe40004000000 */
[----:B------:R-:W-:Y:S02]  /*04c0*/  FSEL R31, R13, R14, !P0 ;  /* 0x0000000e0d1f7208 */ /* 0x000fe40004000000 */
[----:B------:R-:W-:Y:S02]  /*04d0*/  FSEL R35, R15, R16, !P0 ;  /* 0x000000100f237208 */ /* 0x000fe40004000000 */
[----:B------:R-:W-:Y:S02]  /*04e0*/  FSEL R37, R17, R18, !P0 ;  /* 0x0000001211257208 */ /* 0x000fe40004000000 */
[----:B------:R-:W-:Y:S02]  /*04f0*/  FSEL R19, R19, R20, !P0 ;  /* 0x0000001413137208 */ /* 0x000fe40004000000 */
[----:B------:R-:W-:-:S02]  /*0500*/  FSEL R21, R21, R22, !P0 ;  /* 0x0000001615157208 */ /* 0x000fc40004000000 */
[----:B------:R-:W-:Y:S02]  /*0510*/  FSEL R23, R23, R24, !P0 ;  /* 0x0000001817177208 */ /* 0x000fe40004000000 */
[----:B------:R-:W-:Y:S02]  /*0520*/  FSEL R25, R25, R26, !P0 ;  /* 0x0000001a19197208 */ /* 0x000fe40004000000 */
[----:B------:R-:W-:Y:S02]  /*0530*/  FSEL R27, R27, R28, !P0 ;  /* 0x0000001c1b1b7208 */ /* 0x000fe40004000000 */
[----:B------:R-:W-:Y:S02]  /*0540*/  FSEL R30, R30, R29, !P0 ;  /* 0x0000001d1e1e7208 */ /* 0x000fe40004000000 */
[----:B------:R-:W-:Y:S01]  /*0550*/  ISETP.NE.AND P0, PT, R8, RZ, PT ;  /* 0x000000ff0800720c */ /* 0x000fe20003f05270 */
[----:B------:R-:W-:Y:S01]  /*0560*/  FFMA R11, -R6, UR7, R11 ;  /* 0x00000007060b7c23 */ /* 0x000fe2000800010b */
        /* <DEDUP_REMOVED lines=10> */
[----:B------:R0:W-:Y:S04]  /*0610*/  STG.E desc[UR4][R4.64], R11 ;  /* 0x0000000b04007986 */ /* 0x0001e8000c101904 */
        /* <DEDUP_REMOVED lines=10> */
[----:B------:R0:W-:Y:S01]  /*06c0*/  STG.E desc[UR4][R4.64+0x2c], R29 ;  /* 0x00002c1d04007986 */ /* 0x0001e2000c101904 */
[----:B------:R-:W-:Y:S06]  /*06d0*/  BAR.SYNC.DEFER_BLOCKING 0x0 ;  /* 0x0000000000007b1d */ /* 0x000fec0000010000 */
[----:B------:R-:W-:Y:S05]  /*06e0*/  @P0 BRA `(.L_x_0) ;  /* 0xfffffff800840947 */ /* 0x000fea000383ffff */
[----:B------:R-:W-:Y:S05]  /*06f0*/  EXIT ;  /* 0x000000000000794d */ /* 0x000fea0003800000 */
.L_x_1:
[----:B------:R-:W-:-:S00]  /*0700*/  BRA `(.L_x_1) ;  /* 0xfffffffc00fc7947 */ /* 0x000fc0000383ffff */
[----:B------:R-:W-:-:S00]  /*0710*/  NOP ;  /* 0x0000000000007918 */ /* 0x000fc00000000000 */
        /* <DEDUP_REMOVED lines=14> */
.L_x_2:


//--------------------- .nv.shared.reserved.0     --------------------------
	.section	.nv.shared.reserved.0,"aw",@nobits
	.weak		__nv_reservedSMEM_offset_0_alias
	.size		__nv_reservedSMEM_offset_0_alias, 0, 64
	.other		__nv_reservedSMEM_offset_0_alias,@"STO_CUDA_RESERVED_SHARED STV_DEFAULT"
__nv_reservedSMEM_offset_0_alias:
	.zero		0
	.zero		64


//--------------------- .nv.constant0._Z19sgd_lock_free_naivePfS_S_ffii --------------------------
	.section	.nv.constant0._Z19sgd_lock_free_naivePfS_S_ffii,"a",@progbits
	.sectionflags	@""
	.align	4
.nv.constant0._Z19sgd_lock_free_naivePfS_S_ffii:
	.zero		936


//--------------------- SYMBOLS --------------------------

	.type		.nv.reservedSmem.offset0,@object
	.size		.nv.reservedSmem.offset0,0x4
